	.headerflags	@"EF_CUDA_TEXMODE_UNIFIED EF_CUDA_64BIT_ADDRESS EF_CUDA_SM86 EF_CUDA_VIRTUAL_SM(EF_CUDA_SM86)"
	.elftype	@"ET_EXEC"


//--------------------- .nv.info                  --------------------------
	.section	.nv.info,"",@"SHT_CUDA_INFO"
	.align	4


	//----- nvinfo : EIATTR_REGCOUNT
	.align		4
        /*0000*/ 	.byte	0x04, 0x2f
        /*0002*/ 	.short	(.L_1 - .L_0)
	.align		4
.L_0:
        /*0004*/ 	.word	index@(_Z25L1DatacacheBW_test_kernelPjS_P6float2S1_)
        /*0008*/ 	.word	0x00000027


	//----- nvinfo : EIATTR_MAX_STACK_SIZE
	.align		4
.L_1:
        /*000c*/ 	.byte	0x04, 0x23
        /*000e*/ 	.short	(.L_3 - .L_2)
	.align		4
.L_2:
        /*0010*/ 	.word	index@(_Z25L1DatacacheBW_test_kernelPjS_P6float2S1_)
        /*0014*/ 	.word	0x00000000


	//----- nvinfo : EIATTR_MIN_STACK_SIZE
	.align		4
.L_3:
        /*0018*/ 	.byte	0x04, 0x12
        /*001a*/ 	.short	(.L_5 - .L_4)
	.align		4
.L_4:
        /*001c*/ 	.word	index@(_Z25L1DatacacheBW_test_kernelPjS_P6float2S1_)
        /*0020*/ 	.word	0x00000000


	//----- nvinfo : EIATTR_FRAME_SIZE
	.align		4
.L_5:
        /*0024*/ 	.byte	0x04, 0x11
        /*0026*/ 	.short	(.L_7 - .L_6)
	.align		4
.L_6:
        /*0028*/ 	.word	index@(_Z25L1DatacacheBW_test_kernelPjS_P6float2S1_)
        /*002c*/ 	.word	0x00000000
.L_7:


//--------------------- .nv.info._Z25L1DatacacheBW_test_kernelPjS_P6float2S1_ --------------------------
	.section	.nv.info._Z25L1DatacacheBW_test_kernelPjS_P6float2S1_,"",@"SHT_CUDA_INFO"
	.align	4


	//----- nvinfo : EIATTR_CUDA_API_VERSION
	.align		4
        /*0000*/ 	.byte	0x04, 0x37
        /*0002*/ 	.short	(.L_9 - .L_8)
.L_8:
        /*0004*/ 	.word	0x00000079


	//----- nvinfo : EIATTR_SW2861232_WAR
	.align		4
.L_9:
        /*0008*/ 	.byte	0x01, 0x35
	.zero		2


	//----- nvinfo : EIATTR_PARAM_CBANK
	.align		4
        /*000c*/ 	.byte	0x04, 0x0a
        /*000e*/ 	.short	(.L_11 - .L_10)
	.align		4
.L_10:
        /*0010*/ 	.word	index@(.nv.constant0._Z25L1DatacacheBW_test_kernelPjS_P6float2S1_)
        /*0014*/ 	.short	0x0160
        /*0016*/ 	.short	0x0020


	//----- nvinfo : EIATTR_CBANK_PARAM_SIZE
	.align		4
.L_11:
        /*0018*/ 	.byte	0x03, 0x19
        /*001a*/ 	.short	0x0020


	//----- nvinfo : EIATTR_KPARAM_INFO
	.align		4
        /*001c*/ 	.byte	0x04, 0x17
        /*001e*/ 	.short	(.L_13 - .L_12)
.L_12:
        /*0020*/ 	.word	0x00000000
        /*0024*/ 	.short	0x0003
        /*0026*/ 	.short	0x0018
        /*0028*/ 	.byte	0x00, 0xf0, 0x21, 0x00


	//----- nvinfo : EIATTR_KPARAM_INFO
	.align		4
.L_13:
        /*002c*/ 	.byte	0x04, 0x17
        /*002e*/ 	.short	(.L_15 - .L_14)
.L_14:
        /*0030*/ 	.word	0x00000000
        /*0034*/ 	.short	0x0002
        /*0036*/ 	.short	0x0010
        /*0038*/ 	.byte	0x00, 0xf0, 0x21, 0x00


	//----- nvinfo : EIATTR_KPARAM_INFO
	.align		4
.L_15:
        /*003c*/ 	.byte	0x04, 0x17
        /*003e*/ 	.short	(.L_17 - .L_16)
.L_16:
        /*0040*/ 	.word	0x00000000
        /*0044*/ 	.short	0x0001
        /*0046*/ 	.short	0x0008
        /*0048*/ 	.byte	0x00, 0xf0, 0x21, 0x00


	//----- nvinfo : EIATTR_KPARAM_INFO
	.align		4
.L_17:
        /*004c*/ 	.byte	0x04, 0x17
        /*004e*/ 	.short	(.L_19 - .L_18)
.L_18:
        /*0050*/ 	.word	0x00000000
        /*0054*/ 	.short	0x0000
        /*0056*/ 	.short	0x0000
        /*0058*/ 	.byte	0x00, 0xf0, 0x21, 0x00


	//----- nvinfo : EIATTR_MAXREG_COUNT
	.align		4
.L_19:
        /*005c*/ 	.byte	0x03, 0x1b
        /*005e*/ 	.short	0x00ff


	//----- nvinfo : EIATTR_EXIT_INSTR_OFFSETS
	.align		4
        /*0060*/ 	.byte	0x04, 0x1c
        /*0062*/ 	.short	(.L_21 - .L_20)


	//   ....[0]....
.L_20:
        /*0064*/ 	.word	0x00003270
.L_21:


//--------------------- .nv.constant0._Z25L1DatacacheBW_test_kernelPjS_P6float2S1_ --------------------------
	.section	.nv.constant0._Z25L1DatacacheBW_test_kernelPjS_P6float2S1_,"a",@progbits
	.align	4
.nv.constant0._Z25L1DatacacheBW_test_kernelPjS_P6float2S1_:
	.zero		384


//--------------------- .text._Z25L1DatacacheBW_test_kernelPjS_P6float2S1_ --------------------------
	.section	.text._Z25L1DatacacheBW_test_kernelPjS_P6float2S1_,"ax",@progbits
	.sectionflags	@"SHF_BARRIERS=1"
	.sectioninfo	@"SHI_REGISTERS=39"
	.align	128
        .global         _Z25L1DatacacheBW_test_kernelPjS_P6float2S1_
        .type           _Z25L1DatacacheBW_test_kernelPjS_P6float2S1_,@function
        .size           _Z25L1DatacacheBW_test_kernelPjS_P6float2S1_,(.L_x_1 - _Z25L1DatacacheBW_test_kernelPjS_P6float2S1_)
        .other          _Z25L1DatacacheBW_test_kernelPjS_P6float2S1_,@"STO_CUDA_ENTRY STV_DEFAULT"
_Z25L1DatacacheBW_test_kernelPjS_P6float2S1_:
.text._Z25L1DatacacheBW_test_kernelPjS_P6float2S1_:
[----:B------:R-:W-:-:S02]  /*0000*/  MOV R1, c[0x0][0x28] ;  /* 0x00000a0000017a02 */ /* 0x000fc40000000f00 */
[----:B------:R-:W0:Y:S01]  /*0010*/  S2R R0, SR_TID.X ;  /* 0x0000000000007919 */ /* 0x000e220000002100 */
[----:B------:R-:W-:Y:S01]  /*0020*/  MOV R31, 0x8 ;  /* 0x00000008001f7802 */ /* 0x000fe20000000f00 */
[----:B------:R-:W-:-:S04]  /*0030*/  ULDC.64 UR4, c[0x0][0x118] ;  /* 0x0000460000047ab9 */ /* 0x000fc80000000a00 */
[----:B0-----:R-:W-:-:S05]  /*0040*/  IMAD.WIDE R34, R0, R31, c[0x0][0x178] ;  /* 0x00005e0000227625 */ /* 0x001fca00078e021f */
[----:B------:R-:W2:Y:S04]  /*0050*/  LDG.E.64.STRONG.SM R8, [R34.64] ;  /* 0x0000000422087981 */ /* 0x000ea8000c1ebb00 */
[----:B------:R-:W3:Y:S04]  /*0060*/  LDG.E.64.STRONG.SM R10, [R34.64+0x2000] ;  /* 0x00200004220a7981 */ /* 0x000ee8000c1ebb00 */
[----:B------:R-:W4:Y:S04]  /*0070*/  LDG.E.64.STRONG.SM R12, [R34.64+0x4000] ;  /* 0x00400004220c7981 */ /* 0x000f28000c1ebb00 */
[----:B------:R-:W5:Y:S04]  /*0080*/  LDG.E.64.STRONG.SM R14, [R34.64+0x6000] ;  /* 0x00600004220e7981 */ /* 0x000f68000c1ebb00 */
[----:B------:R-:W5:Y:S04]  /*0090*/  LDG.E.64.STRONG.SM R16, [R34.64+0x8000] ;  /* 0x0080000422107981 */ /* 0x000f68000c1ebb00 */
[----:B------:R-:W5:Y:S04]  /*00a0*/  LDG.E.64.STRONG.SM R2, [R34.64+0xa000] ;  /* 0x00a0000422027981 */ /* 0x000f68000c1ebb00 */
[----:B------:R-:W5:Y:S04]  /*00b0*/  LDG.E.64.STRONG.SM R4, [R34.64+0xc000] ;  /* 0x00c0000422047981 */ /* 0x000f68000c1ebb00 */
[----:B------:R-:W5:Y:S04]  /*00c0*/  LDG.E.64.STRONG.SM R6, [R34.64+0xe000] ;  /* 0x00e0000422067981 */ /* 0x000f68000c1ebb00 */
[----:B------:R-:W-:Y:S06]  /*00d0*/  BAR.SYNC 0x0 ;  /* 0x0000000000007b1d */ /* 0x000fec0000000000 */
[----:B--2---:R-:W-:Y:S01]  /*00e0*/  FADD R8, R8, R9 ;  /* 0x0000000908087221 */ /* 0x004fe20000000000 */
[----:B---3--:R-:W-:-:S03]  /*00f0*/  FADD R11, R10, R11 ;  /* 0x0000000b0a0b7221 */ /* 0x008fc60000000000 */
[----:B------:R-:W-:Y:S01]  /*0100*/  FADD R8, RZ, R8 ;  /* 0x00000008ff087221 */ /* 0x000fe20000000000 */
[----:B----4-:R-:W-:-:S03]  /*0110*/  FADD R13, R12, R13 ;  /* 0x0000000d0c0d7221 */ /* 0x010fc60000000000 */
[----:B------:R-:W-:Y:S01]  /*0120*/  FADD R8, R8, R11 ;  /* 0x0000000b08087221 */ /* 0x000fe20000000000 */
[----:B-----5:R-:W-:-:S03]  /*0130*/  FADD R15, R14, R15 ;  /* 0x0000000f0e0f7221 */ /* 0x020fc60000000000 */
[----:B------:R-:W-:Y:S01]  /*0140*/  FADD R8, R8, R13 ;  /* 0x0000000d08087221 */ /* 0x000fe20000000000 */
[----:B------:R-:W-:-:S03]  /*0150*/  FADD R17, R16, R17 ;  /* 0x0000001110117221 */ /* 0x000fc60000000000 */
[----:B------:R-:W-:Y:S01]  /*0160*/  FADD R8, R8, R15 ;  /* 0x0000000f08087221 */ /* 0x000fe20000000000 */
[----:B------:R-:W-:-:S03]  /*0170*/  FADD R3, R2, R3 ;  /* 0x0000000302037221 */ /* 0x000fc60000000000 */
[----:B------:R-:W-:Y:S01]  /*0180*/  FADD R8, R8, R17 ;  /* 0x0000001108087221 */ /* 0x000fe20000000000 */
[----:B------:R-:W-:-:S03]  /*0190*/  FADD R4, R4, R5 ;  /* 0x0000000504047221 */ /* 0x000fc60000000000 */
[----:B------:R-:W-:Y:S01]  /*01a0*/  FADD R3, R8, R3 ;  /* 0x0000000308037221 */ /* 0x000fe20000000000 */
[----:B------:R-:W-:-:S03]  /*01b0*/  FADD R30, R6, R7 ;  /* 0x00000007061e7221 */ /* 0x000fc60000000000 */
[----:B------:R-:W-:-:S01]  /*01c0*/  FADD R33, R3, R4 ;  /* 0x0000000403217221 */ /* 0x000fc20000000000 */
[----:B------:R-:W-:-:S06]  /*01d0*/  CS2R.32 R32, SR_CLOCKLO ;  /* 0x0000000000207805 */ /* 0x000fcc0000005000 */
        /* <DEDUP_REMOVED lines=12> */
[----:B------:R-:W5:Y:S01]  /*02a0*/  LDG.E.64.STRONG.SM R18, [R34.64+0xc00] ;  /* 0x000c000422127981 */ /* 0x000f62000c1ebb00 */
[----:B--2---:R-:W-:-:S03]  /*02b0*/  FADD R28, R16, R17 ;  /* 0x00000011101c7221 */ /* 0x004fc60000000000 */
[----:B------:R-:W2:Y:S01]  /*02c0*/  LDG.E.64.STRONG.SM R16, [R34.64+0xd00] ;  /* 0x000d000422107981 */ /* 0x000ea2000c1ebb00 */
[----:B---3--:R-:W-:Y:S01]  /*02d0*/  FADD R13, R12, R13 ;  /* 0x0000000d0c0d7221 */ /* 0x008fe20000000000 */
[----:B------:R-:W-:-:S04]  /*02e0*/  FADD R28, RZ, R28 ;  /* 0x0000001cff1c7221 */ /* 0x000fc80000000000 */
[----:B------:R-:W-:Y:S02]  /*02f0*/  FADD R28, R28, R13 ;  /* 0x0000000d1c1c7221 */ /* 0x000fe40000000000 */
[----:B------:R-:W3:Y:S01]  /*0300*/  LDG.E.64.STRONG.SM R12, [R34.64+0xe00] ;  /* 0x000e0004220c7981 */ /* 0x000ee2000c1ebb00 */
[----:B----4-:R-:W-:-:S04]  /*0310*/  FADD R11, R10, R11 ;  /* 0x0000000b0a0b7221 */ /* 0x010fc80000000000 */
[----:B------:R-:W-:Y:S02]  /*0320*/  FADD R28, R28, R11 ;  /* 0x0000000b1c1c7221 */ /* 0x000fe40000000000 */
[----:B------:R-:W4:Y:S01]  /*0330*/  LDG.E.64.STRONG.SM R10, [R34.64+0xf00] ;  /* 0x000f0004220a7981 */ /* 0x000f22000c1ebb00 */
[----:B-----5:R-:W-:Y:S01]  /*0340*/  FADD R7, R6, R7 ;  /* 0x0000000706077221 */ /* 0x020fe20000000000 */
[----:B------:R-:W-:-:S03]  /*0350*/  FADD R5, R4, R5 ;  /* 0x0000000504057221 */ /* 0x000fc60000000000 */
[----:B------:R-:W-:Y:S02]  /*0360*/  FADD R28, R28, R7 ;  /* 0x000000071c1c7221 */ /* 0x000fe40000000000 */
[----:B------:R-:W5:Y:S02]  /*0370*/  LDG.E.64.STRONG.SM R6, [R34.64+0x1000] ;  /* 0x0010000422067981 */ /* 0x000f64000c1ebb00 */
[----:B------:R-:W-:Y:S02]  /*0380*/  FADD R28, R28, R5 ;  /* 0x000000051c1c7221 */ /* 0x000fe40000000000 */
[----:B------:R-:W5:Y:S01]  /*0390*/  LDG.E.64.STRONG.SM R4, [R34.64+0x1100] ;  /* 0x0011000422047981 */ /* 0x000f62000c1ebb00 */
[----:B------:R-:W-:-:S04]  /*03a0*/  FADD R9, R8, R9 ;  /* 0x0000000908097221 */ /* 0x000fc80000000000 */
        /* <DEDUP_REMOVED lines=8> */
[----:B------:R-:W-:Y:S01]  /*0430*/  FADD R3, R2, R3 ;  /* 0x0000000302037221 */ /* 0x000fe20000000000 */
[----:B------:R-:W-:-:S03]  /*0440*/  FADD R26, R26, R27 ;  /* 0x0000001b1a1a7221 */ /* 0x000fc60000000000 */
[----:B------:R-:W-:-:S04]  /*0450*/  FADD R3, R28, R3 ;  /* 0x000000031c037221 */ /* 0x000fc80000000000 */
[----:B------:R-:W-:Y:S02]  /*0460*/  FADD R28, R3, R26 ;  /* 0x0000001a031c7221 */ /* 0x000fe40000000000 */
[----:B------:R-:W5:Y:S01]  /*0470*/  LDG.E.64.STRONG.SM R2, [R34.64+0x1500] ;  /* 0x0015000422027981 */ /* 0x000f62000c1ebb00 */
[----:B------:R-:W-:-:S03]  /*0480*/  FADD R25, R24, R25 ;  /* 0x0000001918197221 */ /* 0x000fc60000000000 */
[----:B------:R-:W5:Y:S01]  /*0490*/  LDG.E.64.STRONG.SM R26, [R34.64+0x1600] ;  /* 0x00160004221a7981 */ /* 0x000f62000c1ebb00 */
[----:B------:R-:W-:Y:S01]  /*04a0*/  FADD R28, R28, R25 ;  /* 0x000000191c1c7221 */ /* 0x000fe20000000000 */
[----:B------:R-:W-:Y:S02]  /*04b0*/  FADD R23, R22, R23 ;  /* 0x0000001716177221 */ /* 0x000fe40000000000 */
[----:B------:R-:W5:Y:S02]  /*04c0*/  LDG.E.64.STRONG.SM R24, [R34.64+0x1700] ;  /* 0x0017000422187981 */ /* 0x000f64000c1ebb00 */
[----:B------:R-:W-:Y:S02]  /*04d0*/  FADD R28, R28, R23 ;  /* 0x000000171c1c7221 */ /* 0x000fe40000000000 */
[----:B------:R-:W5:Y:S01]  /*04e0*/  LDG.E.64.STRONG.SM R22, [R34.64+0x1800] ;  /* 0x0018000422167981 */ /* 0x000f62000c1ebb00 */
[----:B------:R-:W-:-:S04]  /*04f0*/  FADD R19, R18, R19 ;  /* 0x0000001312137221 */ /* 0x000fc80000000000 */
[----:B------:R-:W-:Y:S02]  /*0500*/  FADD R28, R28, R19 ;  /* 0x000000131c1c7221 */ /* 0x000fe40000000000 */
[----:B------:R-:W5:Y:S01]  /*0510*/  LDG.E.64.STRONG.SM R18, [R34.64+0x1900] ;  /* 0x0019000422127981 */ /* 0x000f62000c1ebb00 */
[----:B--2---:R-:W-:-:S04]  /*0520*/  FADD R17, R16, R17 ;  /* 0x0000001110117221 */ /* 0x004fc80000000000 */
[----:B------:R-:W-:Y:S02]  /*0530*/  FADD R28, R28, R17 ;  /* 0x000000111c1c7221 */ /* 0x000fe40000000000 */
[----:B------:R-:W2:Y:S01]  /*0540*/  LDG.E.64.STRONG.SM R16, [R34.64+0x1a00] ;  /* 0x001a000422107981 */ /* 0x000ea2000c1ebb00 */
[----:B---3--:R-:W-:-:S04]  /*0550*/  FADD R13, R12, R13 ;  /* 0x0000000d0c0d7221 */ /* 0x008fc80000000000 */
[----:B------:R-:W-:Y:S02]  /*0560*/  FADD R28, R28, R13 ;  /* 0x0000000d1c1c7221 */ /* 0x000fe40000000000 */
[----:B------:R-:W3:Y:S01]  /*0570*/  LDG.E.64.STRONG.SM R12, [R34.64+0x1b00] ;  /* 0x001b0004220c7981 */ /* 0x000ee2000c1ebb00 */
[----:B----4-:R-:W-:-:S04]  /*0580*/  FADD R11, R10, R11 ;  /* 0x0000000b0a0b7221 */ /* 0x010fc80000000000 */
[----:B------:R-:W-:Y:S02]  /*0590*/  FADD R28, R28, R11 ;  /* 0x0000000b1c1c7221 */ /* 0x000fe40000000000 */
[----:B------:R-:W4:Y:S01]  /*05a0*/  LDG.E.64.STRONG.SM R10, [R34.64+0x1c00] ;  /* 0x001c0004220a7981 */ /* 0x000f22000c1ebb00 */
[----:B-----5:R-:W-:-:S04]  /*05b0*/  FADD R7, R6, R7 ;  /* 0x0000000706077221 */ /* 0x020fc80000000000 */
[----:B------:R-:W-:Y:S01]  /*05c0*/  FADD R28, R28, R7 ;  /* 0x000000071c1c7221 */ /* 0x000fe20000000000 */
[----:B------:R-:W-:Y:S01]  /*05d0*/  FADD R5, R4, R5 ;  /* 0x0000000504057221 */ /* 0x000fe20000000000 */
[----:B------:R-:W5:Y:S03]  /*05e0*/  LDG.E.64.STRONG.SM R6, [R34.64+0x1d00] ;  /* 0x001d000422067981 */ /* 0x000f66000c1ebb00 */
        /* <DEDUP_REMOVED lines=12> */
[----:B------:R-:W-:Y:S01]  /*06b0*/  FADD R3, R28, R3 ;  /* 0x000000031c037221 */ /* 0x000fe20000000000 */
        /* <DEDUP_REMOVED lines=234> */
[----:B------:R-:W-:Y:S01]  /*1560*/  FADD R24, R24, R25 ;  /* 0x0000001918187221 */ /* 0x000fe20000000000 */
[----:B------:R-:W-:-:S03]  /*1570*/  FADD R27, R26, R27 ;  /* 0x0000001b1a1b7221 */ /* 0x000fc60000000000 */
[----:B------:R-:W-:Y:S02]  /*1580*/  FADD R24, R3, R24 ;  /* 0x0000001803187221 */ /* 0x000fe40000000000 */
[----:B------:R-:W5:Y:S02]  /*1590*/  LDG.E.64.STRONG.SM R2, [R34.64+0x7000] ;  /* 0x0070000422027981 */ /* 0x000f64000c1ebb00 */
[----:B------:R-:W-:Y:S02]  /*15a0*/  FADD R28, R24, R27 ;  /* 0x0000001b181c7221 */ /* 0x000fe40000000000 */
[----:B------:R-:W5:Y:S01]  /*15b0*/  LDG.E.64.STRONG.SM R24, [R34.64+0x7100] ;  /* 0x0071000422187981 */ /* 0x000f62000c1ebb00 */
[----:B------:R-:W-:-:S03]  /*15c0*/  FADD R23, R22, R23 ;  /* 0x0000001716177221 */ /* 0x000fc60000000000 */
[----:B------:R-:W5:Y:S01]  /*15d0*/  LDG.E.64.STRONG.SM R26, [R34.64+0x7200] ;  /* 0x00720004221a7981 */ /* 0x000f62000c1ebb00 */
[----:B------:R-:W-:-:S03]  /*15e0*/  FADD R28, R28, R23 ;  /* 0x000000171c1c7221 */ /* 0x000fc60000000000 */
        /* <DEDUP_REMOVED lines=33> */
[----:B------:R-:W5:Y:S01]  /*1800*/  LDG.E.64.STRONG.SM R2, [R34.64+0x7d00] ;  /* 0x007d000422027981 */ /* 0x000f62000c1ebb00 */
[----:B------:R-:W-:Y:S01]  /*1810*/  FADD R22, R22, R23 ;  /* 0x0000001716167221 */ /* 0x000fe20000000000 */
        /* <DEDUP_REMOVED lines=40> */
[----:B------:R-:W5:Y:S01]  /*1aa0*/  LDG.E.64.STRONG.SM R24, [R34.64+0x8b00] ;  /* 0x008b000422187981 */ /* 0x000f62000c1ebb00 */
[----:B------:R-:W-:Y:S01]  /*1ab0*/  FADD R19, R18, R19 ;  /* 0x0000001312137221 */ /* 0x000fe20000000000 */
[----:B------:R-:W-:Y:S02]  /*1ac0*/  FADD R22, R27, R22 ;  /* 0x000000161b167221 */ /* 0x000fe40000000000 */
[----:B------:R-:W5:Y:S02]  /*1ad0*/  LDG.E.64.STRONG.SM R26, [R34.64+0x8c00] ;  /* 0x008c0004221a7981 */ /* 0x000f64000c1ebb00 */
[----:B------:R-:W-:-:S02]  /*1ae0*/  FADD R28, R22, R19 ;  /* 0x00000013161c7221 */ /* 0x000fc40000000000 */
[----:B------:R-:W5:Y:S04]  /*1af0*/  LDG.E.64.STRONG.SM R22, [R34.64+0x8d00] ;  /* 0x008d000422167981 */ /* 0x000f68000c1ebb00 */
        /* <DEDUP_REMOVED lines=38> */
[----:B------:R-:W5:Y:S01]  /*1d60*/  LDG.E.64.STRONG.SM R22, [R34.64+0x9a00] ;  /* 0x009a000422167981 */ /* 0x000f62000c1ebb00 */
[----:B--2---:R-:W-:-:S04]  /*1d70*/  FADD R16, R16, R17 ;  /* 0x0000001110107221 */ /* 0x004fc80000000000 */
[----:B------:R-:W-:Y:S02]  /*1d80*/  FADD R28, R19, R16 ;  /* 0x00000010131c7221 */ /* 0x000fe40000000000 */
[----:B------:R-:W2:Y:S01]  /*1d90*/  LDG.E.64.STRONG.SM R18, [R34.64+0x9b00] ;  /* 0x009b000422127981 */ /* 0x000ea2000c1ebb00 */
[----:B---3--:R-:W-:-:S03]  /*1da0*/  FADD R13, R12, R13 ;  /* 0x0000000d0c0d7221 */ /* 0x008fc60000000000 */
[----:B------:R-:W3:Y:S01]  /*1db0*/  LDG.E.64.STRONG.SM R16, [R34.64+0x9c00] ;  /* 0x009c000422107981 */ /* 0x000ee2000c1ebb00 */
[----:B------:R-:W-:-:S03]  /*1dc0*/  FADD R28, R28, R13 ;  /* 0x0000000d1c1c7221 */ /* 0x000fc60000000000 */
        /* <DEDUP_REMOVED lines=30> */
[----:B--2---:R-:W-:-:S04]  /*1fb0*/  FADD R19, R18, R19 ;  /* 0x0000001312137221 */ /* 0x004fc80000000000 */
[----:B------:R-:W-:Y:S01]  /*1fc0*/  FADD R19, R22, R19 ;  /* 0x0000001316137221 */ /* 0x000fe20000000000 */
[----:B---3--:R-:W-:Y:S01]  /*1fd0*/  FADD R16, R16, R17 ;  /* 0x0000001110107221 */ /* 0x008fe20000000000 */
[----:B------:R-:W2:Y:S03]  /*1fe0*/  LDG.E.64.STRONG.SM R22, [R34.64+0xa700] ;  /* 0x00a7000422167981 */ /* 0x000ea6000c1ebb00 */
[----:B------:R-:W-:Y:S01]  /*1ff0*/  FADD R16, R19, R16 ;  /* 0x0000001013107221 */ /* 0x000fe20000000000 */
[----:B------:R-:W-:Y:S01]  /*2000*/  FADD R13, R12, R13 ;  /* 0x0000000d0c0d7221 */ /* 0x000fe20000000000 */
[----:B------:R-:W3:Y:S03]  /*2010*/  LDG.E.64.STRONG.SM R18, [R34.64+0xa800] ;  /* 0x00a8000422127981 */ /* 0x000ee6000c1ebb00 */
[----:B------:R-:W-:-:S02]  /*2020*/  FADD R28, R16, R13 ;  /* 0x0000000d101c7221 */ /* 0x000fc40000000000 */
[----:B------:R-:W3:Y:S01]  /*2030*/  LDG.E.64.STRONG.SM R16, [R34.64+0xa900] ;  /* 0x00a9000422107981 */ /* 0x000ee2000c1ebb00 */
[----:B----4-:R-:W-:-:S03]  /*2040*/  FADD R11, R10, R11 ;  /* 0x0000000b0a0b7221 */ /* 0x010fc60000000000 */
[----:B------:R-:W4:Y:S01]  /*2050*/  LDG.E.64.STRONG.SM R12, [R34.64+0xaa00] ;  /* 0x00aa0004220c7981 */ /* 0x000f22000c1ebb00 */
[----:B------:R-:W-:-:S03]  /*2060*/  FADD R28, R28, R11 ;  /* 0x0000000b1c1c7221 */ /* 0x000fc60000000000 */
        /* <DEDUP_REMOVED lines=31> */
[----:B------:R-:W-:Y:S01]  /*2260*/  FADD R16, R19, R16 ;  /* 0x0000001013107221 */ /* 0x000fe20000000000 */
[----:B----4-:R-:W-:Y:S01]  /*2270*/  FADD R13, R12, R13 ;  /* 0x0000000d0c0d7221 */ /* 0x010fe20000000000 */
[----:B------:R-:W4:Y:S01]  /*2280*/  LDG.E.64.STRONG.SM R18, [R34.64+0xb500] ;  /* 0x00b5000422127981 */ /* 0x000f22000c1ebb00 */
[----:B------:R-:W-:-:S02]  /*2290*/  FADD R10, R10, R11 ;  /* 0x0000000b0a0a7221 */ /* 0x000fc40000000000 */
[----:B------:R-:W-:Y:S02]  /*22a0*/  FADD R13, R16, R13 ;  /* 0x0000000d100d7221 */ /* 0x000fe40000000000 */
[----:B------:R-:W4:Y:S02]  /*22b0*/  LDG.E.64.STRONG.SM R16, [R34.64+0xb600] ;  /* 0x00b6000422107981 */ /* 0x000f24000c1ebb00 */
[----:B------:R-:W-:Y:S02]  /*22c0*/  FADD R28, R13, R10 ;  /* 0x0000000a0d1c7221 */ /* 0x000fe40000000000 */
[----:B------:R-:W4:Y:S01]  /*22d0*/  LDG.E.64.STRONG.SM R12, [R34.64+0xb700] ;  /* 0x00b70004220c7981 */ /* 0x000f22000c1ebb00 */
[----:B-----5:R-:W-:-:S03]  /*22e0*/  FADD R7, R6, R7 ;  /* 0x0000000706077221 */ /* 0x020fc60000000000 */
        /* <DEDUP_REMOVED lines=20> */
[----:B--2---:R-:W-:-:S04]  /*2430*/  FADD R27, R26, R27 ;  /* 0x0000001b1a1b7221 */ /* 0x004fc80000000000 */
[----:B------:R-:W-:Y:S01]  /*2440*/  FADD R27, R24, R27 ;  /* 0x0000001b181b7221 */ /* 0x000fe20000000000 */
[----:B---3--:R-:W-:Y:S01]  /*2450*/  FADD R22, R22, R23 ;  /* 0x0000001716167221 */ /* 0x008fe20000000000 */
[----:B------:R-:W2:Y:S03]  /*2460*/  LDG.E.64.STRONG.SM R24, [R34.64+0xbf00] ;  /* 0x00bf000422187981 */ /* 0x000ea6000c1ebb00 */
[----:B------:R-:W-:Y:S01]  /*2470*/  FADD R22, R27, R22 ;  /* 0x000000161b167221 */ /* 0x000fe20000000000 */
[----:B----4-:R-:W-:Y:S01]  /*2480*/  FADD R19, R18, R19 ;  /* 0x0000001312137221 */ /* 0x010fe20000000000 */
[----:B------:R-:W3:Y:S03]  /*2490*/  LDG.E.64.STRONG.SM R26, [R34.64+0xc000] ;  /* 0x00c00004221a7981 */ /* 0x000ee6000c1ebb00 */
[----:B------:R-:W-:Y:S01]  /*24a0*/  FADD R19, R22, R19 ;  /* 0x0000001316137221 */ /* 0x000fe20000000000 */
[----:B------:R-:W-:Y:S01]  /*24b0*/  FADD R16, R16, R17 ;  /* 0x0000001110107221 */ /* 0x000fe20000000000 */
[----:B------:R-:W4:Y:S03]  /*24c0*/  LDG.E.64.STRONG.SM R22, [R34.64+0xc100] ;  /* 0x00c1000422167981 */ /* 0x000f26000c1ebb00 */
[----:B------:R-:W-:Y:S01]  /*24d0*/  FADD R16, R19, R16 ;  /* 0x0000001013107221 */ /* 0x000fe20000000000 */
[----:B------:R-:W-:Y:S01]  /*24e0*/  FADD R13, R12, R13 ;  /* 0x0000000d0c0d7221 */ /* 0x000fe20000000000 */
[----:B------:R-:W4:Y:S01]  /*24f0*/  LDG.E.64.STRONG.SM R18, [R34.64+0xc200] ;  /* 0x00c2000422127981 */ /* 0x000f22000c1ebb00 */
[----:B-----5:R-:W-:-:S02]  /*2500*/  FADD R10, R10, R11 ;  /* 0x0000000b0a0a7221 */ /* 0x020fc40000000000 */
        /* <DEDUP_REMOVED lines=33> */
[----:B-----5:R-:W-:Y:S01]  /*2720*/  FADD R16, R16, R17 ;  /* 0x0000001110107221 */ /* 0x020fe20000000000 */
[----:B------:R-:W5:Y:S03]  /*2730*/  LDG.E.64.STRONG.SM R22, [R34.64+0xce00] ;  /* 0x00ce000422167981 */ /* 0x000f66000c1ebb00 */
[----:B------:R-:W-:Y:S01]  /*2740*/  FADD R16, R19, R16 ;  /* 0x0000001013107221 */ /* 0x000fe20000000000 */
[----:B------:R-:W-:Y:S01]  /*2750*/  FADD R13, R12, R13 ;  /* 0x0000000d0c0d7221 */ /* 0x000fe20000000000 */
[----:B------:R-:W5:Y:S01]  /*2760*/  LDG.E.64.STRONG.SM R18, [R34.64+0xcf00] ;  /* 0x00cf000422127981 */ /* 0x000f62000c1ebb00 */
[----:B------:R-:W-:-:S02]  /*2770*/  FADD R10, R10, R11 ;  /* 0x0000000b0a0a7221 */ /* 0x000fc40000000000 */
        /* <DEDUP_REMOVED lines=20> */
[----:B--2---:R-:W-:-:S04]  /*28c0*/  FADD R3, R2, R3 ;  /* 0x0000000302037221 */ /* 0x004fc80000000000 */
[----:B------:R-:W-:Y:S01]  /*28d0*/  FADD R3, R28, R3 ;  /* 0x000000031c037221 */ /* 0x000fe20000000000 */
[----:B---3--:R-:W-:-:S04]  /*28e0*/  FADD R24, R24, R25 ;  /* 0x0000001918187221 */ /* 0x008fc80000000000 */
[----:B------:R-:W-:Y:S01]  /*28f0*/  FADD R24, R3, R24 ;  /* 0x0000001803187221 */ /* 0x000fe20000000000 */
[----:B----4-:R-:W-:Y:S01]  /*2900*/  FADD R27, R26, R27 ;  /* 0x0000001b1a1b7221 */ /* 0x010fe20000000000 */
[----:B------:R-:W2:Y:S03]  /*2910*/  LDG.E.64.STRONG.SM R2, [R34.64+0xd800] ;  /* 0x00d8000422027981 */ /* 0x000ea6000c1ebb00 */
[----:B------:R-:W-:Y:S01]  /*2920*/  FADD R27, R24, R27 ;  /* 0x0000001b181b7221 */ /* 0x000fe20000000000 */
[----:B-----5:R-:W-:Y:S01]  /*2930*/  FADD R22, R22, R23 ;  /* 0x0000001716167221 */ /* 0x020fe20000000000 */
[----:B------:R-:W3:Y:S03]  /*2940*/  LDG.E.64.STRONG.SM R24, [R34.64+0xd900] ;  /* 0x00d9000422187981 */ /* 0x000ee6000c1ebb00 */
[----:B------:R-:W-:Y:S01]  /*2950*/  FADD R22, R27, R22 ;  /* 0x000000161b167221 */ /* 0x000fe20000000000 */
[----:B------:R-:W-:Y:S01]  /*2960*/  FADD R19, R18, R19 ;  /* 0x0000001312137221 */ /* 0x000fe20000000000 */
[----:B------:R-:W4:Y:S03]  /*2970*/  LDG.E.64.STRONG.SM R26, [R34.64+0xda00] ;  /* 0x00da0004221a7981 */ /* 0x000f26000c1ebb00 */
[----:B------:R-:W-:Y:S01]  /*2980*/  FADD R19, R22, R19 ;  /* 0x0000001316137221 */ /* 0x000fe20000000000 */
[----:B------:R-:W-:Y:S01]  /*2990*/  FADD R16, R16, R17 ;  /* 0x0000001110107221 */ /* 0x000fe20000000000 */
[----:B------:R-:W5:Y:S03]  /*29a0*/  LDG.E.64.STRONG.SM R22, [R34.64+0xdb00] ;  /* 0x00db000422167981 */ /* 0x000f66000c1ebb00 */
[----:B------:R-:W-:Y:S01]  /*29b0*/  FADD R16, R19, R16 ;  /* 0x0000001013107221 */ /* 0x000fe20000000000 */
[----:B------:R-:W-:Y:S01]  /*29c0*/  FADD R13, R12, R13 ;  /* 0x0000000d0c0d7221 */ /* 0x000fe20000000000 */
[----:B------:R-:W5:Y:S01]  /*29d0*/  LDG.E.64.STRONG.SM R18, [R34.64+0xdc00] ;  /* 0x00dc000422127981 */ /* 0x000f62000c1ebb00 */
[----:B------:R-:W-:-:S02]  /*29e0*/  FADD R12, R4, R5 ;  /* 0x00000005040c7221 */ /* 0x000fc40000000000 */
[----:B------:R-:W-:Y:S01]  /*29f0*/  FADD R13, R16, R13 ;  /* 0x0000000d100d7221 */ /* 0x000fe20000000000 */
[----:B------:R-:W5:Y:S03]  /*2a00*/  LDG.E.64.STRONG.SM R4, [R34.64+0xdd00] ;  /* 0x00dd000422047981 */ /* 0x000f66000c1ebb00 */
[----:B------:R-:W-:Y:S01]  /*2a10*/  FADD R12, R13, R12 ;  /* 0x0000000c0d0c7221 */ /* 0x000fe20000000000 */
[----:B------:R-:W-:Y:S02]  /*2a20*/  FADD R13, R6, R7 ;  /* 0x00000007060d7221 */ /* 0x000fe40000000000 */
[----:B------:R-:W5:Y:S02]  /*2a30*/  LDG.E.64.STRONG.SM R6, [R34.64+0xde00] ;  /* 0x00de000422067981 */ /* 0x000f64000c1ebb00 */
[----:B------:R-:W-:Y:S01]  /*2a40*/  FADD R12, R12, R13 ;  /* 0x0000000d0c0c7221 */ /* 0x000fe20000000000 */
[----:B------:R-:W-:-:S02]  /*2a50*/  FADD R13, R8, R9 ;  /* 0x00000009080d7221 */ /* 0x000fc40000000000 */
[----:B------:R-:W5:Y:S02]  /*2a60*/  LDG.E.64.STRONG.SM R8, [R34.64+0xdf00] ;  /* 0x00df000422087981 */ /* 0x000f64000c1ebb00 */
        /* <DEDUP_REMOVED lines=25> */
[----:B------:R-:W-:-:S02]  /*2c00*/  FADD R18, R4, R5 ;  /* 0x0000000504127221 */ /* 0x000fc40000000000 */
[----:B------:R-:W5:Y:S02]  /*2c10*/  LDG.E.64.STRONG.SM R4, [R34.64+0xe800] ;  /* 0x00e8000422047981 */ /* 0x000f64000c1ebb00 */
[----:B------:R-:W-:Y:S01]  /*2c20*/  FADD R18, R19, R18 ;  /* 0x0000001213127221 */ /* 0x000fe20000000000 */
[----:B------:R-:W-:Y:S02]  /*2c30*/  FADD R19, R6, R7 ;  /* 0x0000000706137221 */ /* 0x000fe40000000000 */
[----:B------:R-:W5:Y:S02]  /*2c40*/  LDG.E.64.STRONG.SM R6, [R34.64+0xe900] ;  /* 0x00e9000422067981 */ /* 0x000f64000c1ebb00 */
        /* <DEDUP_REMOVED lines=29> */
[----:B-----5:R-:W-:Y:S01]  /*2e20*/  FADD R25, R4, R5 ;  /* 0x0000000504197221 */ /* 0x020fe20000000000 */
[----:B------:R-:W4:Y:S03]  /*2e30*/  LDG.E.64.STRONG.SM R26, [R34.64+0xfe00] ;  /* 0x00fe0004221a7981 */ /* 0x000f26000c1ebb00 */
[----:B------:R-:W-:Y:S01]  /*2e40*/  FADD R24, R24, R25 ;  /* 0x0000001918187221 */ /* 0x000fe20000000000 */
[----:B------:R-:W-:Y:S01]  /*2e50*/  FADD R25, R6, R7 ;  /* 0x0000000706197221 */ /* 0x000fe20000000000 */
[----:B------:R-:W5:Y:S03]  /*2e60*/  LDG.E.64.STRONG.SM R4, [R34.64+0xf300] ;  /* 0x00f3000422047981 */ /* 0x000f66000c1ebb00 */
[----:B------:R-:W-:Y:S01]  /*2e70*/  FADD R24, R24, R25 ;  /* 0x0000001918187221 */ /* 0x000fe20000000000 */
[----:B------:R-:W-:Y:S01]  /*2e80*/  FADD R25, R8, R9 ;  /* 0x0000000908197221 */ /* 0x000fe20000000000 */
[----:B------:R-:W2:Y:S03]  /*2e90*/  LDG.E.64.STRONG.SM R6, [R34.64+0xf400] ;  /* 0x00f4000422067981 */ /* 0x000ea6000c1ebb00 */
[----:B------:R-:W-:Y:S01]  /*2ea0*/  FADD R24, R24, R25 ;  /* 0x0000001918187221 */ /* 0x000fe20000000000 */
[----:B------:R-:W-:Y:S01]  /*2eb0*/  FADD R25, R10, R11 ;  /* 0x0000000b0a197221 */ /* 0x000fe20000000000 */
[----:B------:R-:W4:Y:S03]  /*2ec0*/  LDG.E.64.STRONG.SM R8, [R34.64+0xf500] ;  /* 0x00f5000422087981 */ /* 0x000f26000c1ebb00 */
        /* <DEDUP_REMOVED lines=10> */
[----:B------:R-:W4:Y:S01]  /*2f70*/  LDG.E.64.STRONG.SM R16, [R34.64+0xf900] ;  /* 0x00f9000422107981 */ /* 0x000f22000c1ebb00 */
[----:B------:R-:W-:-:S03]  /*2f80*/  FADD R25, R18, R19 ;  /* 0x0000001312197221 */ /* 0x000fc60000000000 */
[----:B------:R-:W4:Y:S01]  /*2f90*/  LDG.E.64.STRONG.SM R18, [R34.64+0xfa00] ;  /* 0x00fa000422127981 */ /* 0x000f22000c1ebb00 */
[----:B------:R-:W-:Y:S01]  /*2fa0*/  FADD R24, R24, R25 ;  /* 0x0000001918187221 */ /* 0x000fe20000000000 */
[----:B------:R-:W-:Y:S02]  /*2fb0*/  FADD R25, R20, R21 ;  /* 0x0000001514197221 */ /* 0x000fe40000000000 */
[----:B------:R-:W4:Y:S02]  /*2fc0*/  LDG.E.64.STRONG.SM R20, [R34.64+0xfb00] ;  /* 0x00fb000422147981 */ /* 0x000f24000c1ebb00 */
[----:B------:R-:W-:Y:S01]  /*2fd0*/  FADD R24, R24, R25 ;  /* 0x0000001918187221 */ /* 0x000fe20000000000 */
[----:B------:R-:W-:Y:S02]  /*2fe0*/  FADD R25, R22, R23 ;  /* 0x0000001716197221 */ /* 0x000fe40000000000 */
[----:B------:R-:W4:Y:S02]  /*2ff0*/  LDG.E.64.STRONG.SM R22, [R34.64+0xfc00] ;  /* 0x00fc000422167981 */ /* 0x000f24000c1ebb00 */
[----:B------:R-:W-:-:S02]  /*3000*/  FADD R36, R24, R25 ;  /* 0x0000001918247221 */ /* 0x000fc40000000000 */
[----:B------:R-:W4:Y:S01]  /*3010*/  LDG.E.64.STRONG.SM R24, [R34.64+0xfd00] ;  /* 0x00fd000422187981 */ /* 0x000f22000c1ebb00 */
[----:B---3--:R-:W-:-:S04]  /*3020*/  FADD R3, R2, R3 ;  /* 0x0000000302037221 */ /* 0x008fc80000000000 */
[----:B------:R-:W-:Y:S01]  /*3030*/  FADD R3, R36, R3 ;  /* 0x0000000324037221 */ /* 0x000fe20000000000 */
[----:B-----5:R-:W-:-:S04]  /*3040*/  FADD R4, R4, R5 ;  /* 0x0000000504047221 */ /* 0x020fc80000000000 */
[----:B------:R-:W-:Y:S01]  /*3050*/  FADD R3, R3, R4 ;  /* 0x0000000403037221 */ /* 0x000fe20000000000 */
[----:B--2---:R-:W-:-:S04]  /*3060*/  FADD R6, R6, R7 ;  /* 0x0000000706067221 */ /* 0x004fc80000000000 */
[----:B------:R-:W-:Y:S01]  /*3070*/  FADD R3, R3, R6 ;  /* 0x0000000603037221 */ /* 0x000fe20000000000 */
[----:B----4-:R-:W-:-:S04]  /*3080*/  FADD R8, R8, R9 ;  /* 0x0000000908087221 */ /* 0x010fc80000000000 */
[----:B------:R-:W-:Y:S01]  /*3090*/  FADD R3, R3, R8 ;  /* 0x0000000803037221 */ /* 0x000fe20000000000 */
[----:B------:R-:W-:-:S04]  /*30a0*/  FADD R10, R10, R11 ;  /* 0x0000000b0a0a7221 */ /* 0x000fc80000000000 */
[----:B------:R-:W-:Y:S01]  /*30b0*/  FADD R3, R3, R10 ;  /* 0x0000000a03037221 */ /* 0x000fe20000000000 */
[----:B------:R-:W-:-:S04]  /*30c0*/  FADD R12, R12, R13 ;  /* 0x0000000d0c0c7221 */ /* 0x000fc80000000000 */
[----:B------:R-:W-:Y:S01]  /*30d0*/  FADD R3, R3, R12 ;  /* 0x0000000c03037221 */ /* 0x000fe20000000000 */
[----:B------:R-:W-:-:S04]  /*30e0*/  FADD R14, R14, R15 ;  /* 0x0000000f0e0e7221 */ /* 0x000fc80000000000 */
[----:B------:R-:W-:Y:S01]  /*30f0*/  FADD R3, R3, R14 ;  /* 0x0000000e03037221 */ /* 0x000fe20000000000 */
[----:B------:R-:W-:Y:S01]  /*3100*/  FADD R16, R16, R17 ;  /* 0x0000001110107221 */ /* 0x000fe20000000000 */
[----:B------:R-:W-:-:S03]  /*3110*/  FADD R18, R18, R19 ;  /* 0x0000001312127221 */ /* 0x000fc60000000000 */
[----:B------:R-:W-:Y:S01]  /*3120*/  FADD R3, R3, R16 ;  /* 0x0000001003037221 */ /* 0x000fe20000000000 */
[----:B------:R-:W-:-:S03]  /*3130*/  FADD R20, R20, R21 ;  /* 0x0000001514147221 */ /* 0x000fc60000000000 */
[----:B------:R-:W-:-:S04]  /*3140*/  FADD R3, R3, R18 ;  /* 0x0000001203037221 */ /* 0x000fc80000000000 */
[----:B------:R-:W-:Y:S01]  /*3150*/  FADD R3, R3, R20 ;  /* 0x0000001403037221 */ /* 0x000fe20000000000 */
        /* <DEDUP_REMOVED lines=8> */
[----:B------:R-:W-:Y:S01]  /*31e0*/  MOV R5, 0x4 ;  /* 0x0000000400057802 */ /* 0x000fe20000000f00 */
[----:B------:R-:W-:Y:S01]  /*31f0*/  FADD R28, R3, R28 ;  /* 0x0000001c031c7221 */ /* 0x000fe20000000000 */
[----:B------:R-:W-:Y:S01]  /*3200*/  FADD R29, R33, R30 ;  /* 0x0000001e211d7221 */ /* 0x000fe20000000000 */
[----:B------:R-:W-:-:S04]  /*3210*/  IMAD.WIDE R6, R0, R31, c[0x0][0x170] ;  /* 0x00005c0000067625 */ /* 0x000fc800078e021f */
[----:B------:R-:W-:-:S04]  /*3220*/  IMAD.WIDE R2, R0, R5, c[0x0][0x160] ;  /* 0x0000580000027625 */ /* 0x000fc800078e0205 */
[----:B------:R-:W-:Y:S01]  /*3230*/  IMAD.WIDE R4, R0, R5, c[0x0][0x168] ;  /* 0x00005a0000047625 */ /* 0x000fe200078e0205 */
[----:B------:R-:W-:Y:S04]  /*3240*/  STG.E [R2.64], R32 ;  /* 0x0000002002007986 */ /* 0x000fe8000c101904 */
[----:B------:R-:W-:Y:S04]  /*3250*/  STG.E [R4.64], R9 ;  /* 0x0000000904007986 */ /* 0x000fe8000c101904 */
[----:B------:R-:W-:Y:S01]  /*3260*/  STG.E.64 [R6.64], R28 ;  /* 0x0000001c06007986 */ /* 0x000fe2000c101b04 */
[----:B------:R-:W-:Y:S05]  /*3270*/  EXIT ;  /* 0x000000000000794d */ /* 0x000fea0003800000 */
.L_x_0:
[----:B------:R-:W-:-:S00]  /*3280*/  BRA `(.L_x_0) ;  /* 0xfffffff000007947 */ /* 0x000fc0000383ffff */
[----:B------:R-:W-:-:S00]  /*3290*/  NOP ;  /* 0x0000000000007918 */ /* 0x000fc00000000000 */
        /* <DEDUP_REMOVED lines=14> */
.L_x_1:
